	.headerflags	@"EF_CUDA_TEXMODE_UNIFIED EF_CUDA_64BIT_ADDRESS EF_CUDA_ACCELERATORS EF_CUDA_SM90 EF_CUDA_VIRTUAL_SM(EF_CUDA_SM90)"
	.elftype	@"ET_EXEC"


//--------------------- .nv.info                  --------------------------
	.section	.nv.info,"",@"SHT_CUDA_INFO"
	.align	4


	//----- nvinfo : EIATTR_REGCOUNT
	.align		4
        /*0000*/ 	.byte	0x04, 0x2f
        /*0002*/ 	.short	(.L_1 - .L_0)
	.align		4
.L_0:
        /*0004*/ 	.word	index@(triton_poi_fused_1)
        /*0008*/ 	.word	0x0000001a


	//----- nvinfo : EIATTR_MIN_STACK_SIZE
	.align		4
.L_1:
        /*000c*/ 	.byte	0x04, 0x12
        /*000e*/ 	.short	(.L_3 - .L_2)
	.align		4
.L_2:
        /*0010*/ 	.word	index@(triton_poi_fused_1)
        /*0014*/ 	.word	0x00000000


	//----- nvinfo : EIATTR_FRAME_SIZE
	.align		4
.L_3:
        /*0018*/ 	.byte	0x04, 0x11
        /*001a*/ 	.short	(.L_5 - .L_4)
	.align		4
.L_4:
        /*001c*/ 	.word	index@(triton_poi_fused_1)
        /*0020*/ 	.word	0x00000000


	//----- nvinfo : EIATTR_MIN_STACK_SIZE
	.align		4
.L_5:
        /*0024*/ 	.byte	0x04, 0x12
        /*0026*/ 	.short	(.L_7 - .L_6)
	.align		4
.L_6:
        /*0028*/ 	.word	index@(triton_poi_fused_1)
        /*002c*/ 	.word	0x00000000
.L_7:


//--------------------- .nv.info.triton_poi_fused_1 --------------------------
	.section	.nv.info.triton_poi_fused_1,"",@"SHT_CUDA_INFO"
	.sectionflags	@""
	.align	4


	//----- nvinfo : EIATTR_CUDA_API_VERSION
	.align		4
        /*0000*/ 	.byte	0x04, 0x37
        /*0002*/ 	.short	(.L_9 - .L_8)
.L_8:
        /*0004*/ 	.word	0x0000007c


	//----- nvinfo : EIATTR_KPARAM_INFO
	.align		4
.L_9:
        /*0008*/ 	.byte	0x04, 0x17
        /*000a*/ 	.short	(.L_11 - .L_10)
.L_10:
        /*000c*/ 	.word	0x00000000
        /*0010*/ 	.short	0x0003
        /*0012*/ 	.short	0x0014
        /*0014*/ 	.byte	0x00, 0xf0, 0x11, 0x00


	//----- nvinfo : EIATTR_KPARAM_INFO
	.align		4
.L_11:
        /*0018*/ 	.byte	0x04, 0x17
        /*001a*/ 	.short	(.L_13 - .L_12)
.L_12:
        /*001c*/ 	.word	0x00000000
        /*0020*/ 	.short	0x0002
        /*0022*/ 	.short	0x0010
        /*0024*/ 	.byte	0x00, 0xf0, 0x11, 0x00


	//----- nvinfo : EIATTR_KPARAM_INFO
	.align		4
.L_13:
        /*0028*/ 	.byte	0x04, 0x17
        /*002a*/ 	.short	(.L_15 - .L_14)
.L_14:
        /*002c*/ 	.word	0x00000000
        /*0030*/ 	.short	0x0001
        /*0032*/ 	.short	0x0008
        /*0034*/ 	.byte	0x00, 0xf4, 0x21, 0x00


	//----- nvinfo : EIATTR_KPARAM_INFO
	.align		4
.L_15:
        /*0038*/ 	.byte	0x04, 0x17
        /*003a*/ 	.short	(.L_17 - .L_16)
.L_16:
        /*003c*/ 	.word	0x00000000
        /*0040*/ 	.short	0x0000
        /*0042*/ 	.short	0x0000
        /*0044*/ 	.byte	0x00, 0xf4, 0x21, 0x00


	//----- nvinfo : EIATTR_SPARSE_MMA_MASK
	.align		4
.L_17:
        /*0048*/ 	.byte	0x03, 0x50
        /*004a*/ 	.short	0x0000


	//----- nvinfo : EIATTR_MAXREG_COUNT
	.align		4
        /*004c*/ 	.byte	0x03, 0x1b
        /*004e*/ 	.short	0x00ff


	//----- nvinfo : EIATTR_EXIT_INSTR_OFFSETS
	.align		4
        /*0050*/ 	.byte	0x04, 0x1c
        /*0052*/ 	.short	(.L_19 - .L_18)


	//   ....[0]....
.L_18:
        /*0054*/ 	.word	0x00000540


	//   ....[1]....
        /*0058*/ 	.word	0x00000590


	//----- nvinfo : EIATTR_REQNTID
	.align		4
.L_19:
        /*005c*/ 	.byte	0x04, 0x10
        /*005e*/ 	.short	(.L_21 - .L_20)
.L_20:
        /*0060*/ 	.word	0x00000080
        /*0064*/ 	.word	0x00000001
        /*0068*/ 	.word	0x00000001


	//----- nvinfo : EIATTR_CBANK_PARAM_SIZE
	.align		4
.L_21:
        /*006c*/ 	.byte	0x03, 0x19
        /*006e*/ 	.short	0x0018


	//----- nvinfo : EIATTR_PARAM_CBANK
	.align		4
        /*0070*/ 	.byte	0x04, 0x0a
        /*0072*/ 	.short	(.L_23 - .L_22)
	.align		4
.L_22:
        /*0074*/ 	.word	index@(.nv.constant0.triton_poi_fused_1)
        /*0078*/ 	.short	0x0210
        /*007a*/ 	.short	0x0018


	//----- nvinfo : EIATTR_SW_WAR
	.align		4
.L_23:
        /*007c*/ 	.byte	0x04, 0x36
        /*007e*/ 	.short	(.L_25 - .L_24)
.L_24:
        /*0080*/ 	.word	0x00000008
.L_25:


//--------------------- .nv.callgraph             --------------------------
	.section	.nv.callgraph,"",@"SHT_CUDA_CALLGRAPH"
	.align	4
	.sectionentsize	8
	.align		4
        /*0000*/ 	.word	0x00000000
	.align		4
        /*0004*/ 	.word	0xffffffff
	.align		4
        /*0008*/ 	.word	0x00000000
	.align		4
        /*000c*/ 	.word	0xfffffffe
	.align		4
        /*0010*/ 	.word	0x00000000
	.align		4
        /*0014*/ 	.word	0xfffffffd
	.align		4
        /*0018*/ 	.word	0x00000000
	.align		4
        /*001c*/ 	.word	0xfffffffc


//--------------------- .text.triton_poi_fused_1  --------------------------
	.section	.text.triton_poi_fused_1,"ax",@progbits
	.sectionflags	@"SHF_BARRIERS=1"
	.align	128
        .global         triton_poi_fused_1
        .type           triton_poi_fused_1,@function
        .size           triton_poi_fused_1,(.L_x_1 - triton_poi_fused_1)
        .other          triton_poi_fused_1,@"STO_CUDA_ENTRY STV_DEFAULT"
triton_poi_fused_1:
.text.triton_poi_fused_1:
[----:B------:R-:W0:Y:S02]  /*0000*/  LDC R1, c[0x0][0x28] ;  /* 0x00000a00ff017b82 */ /* 0x000e240000000800 */
[----:B------:R-:W1:Y:S01]  /*0010*/  S2R R18, SR_CTAID.Z ;  /* 0x0000000000127919 */ /* 0x000e620000002700 */
[----:B------:R-:W1:Y:S01]  /*0020*/  S2UR UR4, SR_CTAID.Y ;  /* 0x00000000000479c3 */ /* 0x000e620000002600 */
[----:B------:R-:W-:Y:S01]  /*0030*/  CS2R R6, SRZ ;  /* 0x0000000000067805 */ /* 0x000fe2000001ff00 */
[----:B------:R-:W-:Y:S01]  /*0040*/  ULDC.64 UR6, c[0x0][0x208] ;  /* 0x0000820000067ab9 */ /* 0x000fe20000000a00 */
[----:B------:R-:W2:Y:S01]  /*0050*/  S2R R2, SR_CTAID.X ;  /* 0x0000000000027919 */ /* 0x000ea20000002500 */
[----:B------:R-:W3:Y:S04]  /*0060*/  S2R R0, SR_TID.X ;  /* 0x0000000000007919 */ /* 0x000ee80000002100 */
[----:B------:R-:W1:Y:S08]  /*0070*/  LDC R3, c[0x0][0x10] ;  /* 0x00000400ff037b82 */ /* 0x000e700000000800 */
[----:B------:R-:W4:Y:S01]  /*0080*/  LDC.64 R8, c[0x0][0x210] ;  /* 0x00008400ff087b82 */ /* 0x000f220000000a00 */
[----:B-1----:R-:W-:-:S02]  /*0090*/  IMAD R18, R18, R3, UR4 ;  /* 0x0000000412127e24 */ /* 0x002fc4000f8e0203 */
[----:B--2---:R-:W-:Y:S02]  /*00a0*/  IMAD.SHL.U32 R2, R2, 0x10, RZ ;  /* 0x0000001002027824 */ /* 0x004fe400078e00ff */
[----:B------:R-:W-:Y:S02]  /*00b0*/  IMAD.SHL.U32 R18, R18, 0x40, RZ ;  /* 0x0000004012127824 */ /* 0x000fe400078e00ff */
[----:B---3--:R-:W-:Y:S01]  /*00c0*/  IMAD.SHL.U32 R3, R0, 0x4, RZ ;  /* 0x0000000400037824 */ /* 0x008fe200078e00ff */
[----:B------:R-:W-:-:S04]  /*00d0*/  SHF.R.U32.HI R17, RZ, 0x2, R0 ;  /* 0x00000002ff117819 */ /* 0x000fc80000011600 */
[----:B------:R-:W-:Y:S02]  /*00e0*/  LOP3.LUT R11, R2, 0xc, R3, 0xf8, !PT ;  /* 0x0000000c020b7812 */ /* 0x000fe400078ef803 */
[----:B------:R-:W-:Y:S02]  /*00f0*/  SGXT.U32 R17, R17, 0x5 ;  /* 0x000000051111781a */ /* 0x000fe40000000000 */
[----:B------:R-:W-:Y:S02]  /*0100*/  ISETP.GE.AND P0, PT, R11, 0x10, PT ;  /* 0x000000100b00780c */ /* 0x000fe40003f06270 */
[----:B------:R-:W-:Y:S02]  /*0110*/  LOP3.LUT R5, R18, R17, RZ, 0xfc, !PT ;  /* 0x0000001112057212 */ /* 0x000fe400078efcff */
[----:B------:R-:W-:Y:S02]  /*0120*/  LOP3.LUT R10, R18, 0x20, R17, 0xfe, !PT ;  /* 0x00000020120a7812 */ /* 0x000fe400078efe11 */
[C---:B------:R-:W-:Y:S01]  /*0130*/  ISETP.LT.AND P1, PT, R5.reuse, 0x10000, !P0 ;  /* 0x000100000500780c */ /* 0x040fe20004721270 */
[--C-:B------:R-:W-:Y:S01]  /*0140*/  IMAD R13, R5, 0x10, R11.reuse ;  /* 0x00000010050d7824 */ /* 0x100fe200078e020b */
[C---:B------:R-:W-:Y:S01]  /*0150*/  ISETP.LT.AND P0, PT, R10.reuse, 0x10000, !P0 ;  /* 0x000100000a00780c */ /* 0x040fe20004701270 */
[----:B------:R-:W-:Y:S01]  /*0160*/  IMAD R15, R10, 0x10, R11 ;  /* 0x000000100a0f7824 */ /* 0x000fe200078e020b */
[----:B------:R-:W-:Y:S01]  /*0170*/  CS2R R4, SRZ ;  /* 0x0000000000047805 */ /* 0x000fe2000001ff00 */
[----:B----4-:R-:W-:Y:S01]  /*0180*/  IMAD.WIDE R12, R13, 0x4, R8 ;  /* 0x000000040d0c7825 */ /* 0x010fe200078e0208 */
[----:B------:R-:W-:-:S03]  /*0190*/  CS2R R10, SRZ ;  /* 0x00000000000a7805 */ /* 0x000fc6000001ff00 */
[----:B------:R-:W-:Y:S01]  /*01a0*/  IMAD.WIDE R14, R15, 0x4, R8 ;  /* 0x000000040f0e7825 */ /* 0x000fe200078e0208 */
[----:B------:R-:W-:-:S03]  /*01b0*/  CS2R R8, SRZ ;  /* 0x0000000000087805 */ /* 0x000fc6000001ff00 */
[----:B------:R1:W2:Y:S04]  /*01c0*/  @P1 LDG.E.EL.128 R4, desc[UR6][R12.64] ;  /* 0x000000060c041981 */ /* 0x0002a8000c2e1d00 */
[----:B------:R3:W4:Y:S01]  /*01d0*/  @P0 LDG.E.EL.128 R8, desc[UR6][R14.64] ;  /* 0x000000060e080981 */ /* 0x000722000c2e1d00 */
[----:B------:R-:W5:Y:S01]  /*01e0*/  S2UR UR5, SR_CgaCtaId ;  /* 0x00000000000579c3 */ /* 0x000f620000008800 */
[C---:B------:R-:W-:Y:S01]  /*01f0*/  IMAD.SHL.U32 R16, R0.reuse, 0x100, RZ ;  /* 0x0000010000107824 */ /* 0x040fe200078e00ff */
[----:B------:R-:W-:Y:S01]  /*0200*/  UMOV UR4, 0x400 ;  /* 0x0000040000047882 */ /* 0x000fe20000000000 */
[----:B------:R-:W-:Y:S02]  /*0210*/  LOP3.LUT R23, R0, 0x70, RZ, 0xc0, !PT ;  /* 0x0000007000177812 */ /* 0x000fe400078ec0ff */
[----:B------:R-:W-:-:S02]  /*0220*/  SHF.R.U32.HI R0, RZ, 0x4, R0 ;  /* 0x00000004ff007819 */ /* 0x000fc40000011600 */
[----:B------:R-:W-:-:S04]  /*0230*/  LOP3.LUT R16, R16, 0x300, RZ, 0xc0, !PT ;  /* 0x0000030010107812 */ /* 0x000fc800078ec0ff */
[C---:B-1----:R-:W-:Y:S02]  /*0240*/  LOP3.LUT R12, R16.reuse, 0x40, RZ, 0xfc, !PT ;  /* 0x00000040100c7812 */ /* 0x042fe400078efcff */
[C---:B------:R-:W-:Y:S02]  /*0250*/  LOP3.LUT R13, R16.reuse, 0x80, RZ, 0xfc, !PT ;  /* 0x00000080100d7812 */ /* 0x040fe400078efcff */
[C---:B------:R-:W-:Y:S02]  /*0260*/  LOP3.LUT R17, R16.reuse, R17, RZ, 0xfc, !PT ;  /* 0x0000001110117212 */ /* 0x040fe400078efcff */
[----:B------:R-:W-:Y:S01]  /*0270*/  LOP3.LUT R19, R16, 0xc0, RZ, 0xfc, !PT ;  /* 0x000000c010137812 */ /* 0x000fe200078efcff */
[----:B-----5:R-:W-:-:S06]  /*0280*/  UPRMT UR4, UR5, 0x654, UR4 ;  /* 0x0000065405047896 */ /* 0x020fcc0008000004 */
[----:B------:R-:W-:Y:S01]  /*0290*/  LEA.HI R16, R16, UR4, RZ, 0x1e ;  /* 0x0000000410107c11 */ /* 0x000fe2000f8ff0ff */
[----:B------:R-:W-:Y:S01]  /*02a0*/  VIADD R23, R23, UR4 ;  /* 0x0000000417177c36 */ /* 0x000fe20008000000 */
[----:B------:R-:W-:Y:S02]  /*02b0*/  LEA.HI R12, R12, UR4, RZ, 0x1e ;  /* 0x000000040c0c7c11 */ /* 0x000fe4000f8ff0ff */
[----:B---3--:R-:W-:Y:S02]  /*02c0*/  LEA.HI R14, R13, UR4, RZ, 0x1e ;  /* 0x000000040d0e7c11 */ /* 0x008fe4000f8ff0ff */
[----:B------:R-:W-:Y:S01]  /*02d0*/  LEA.HI R22, R19, UR4, RZ, 0x1e ;  /* 0x0000000413167c11 */ /* 0x000fe2000f8ff0ff */
[----:B------:R-:W-:Y:S01]  /*02e0*/  IMAD R19, R17, 0x4, R16 ;  /* 0x0000000411137824 */ /* 0x000fe200078e0210 */
[----:B------:R-:W-:Y:S01]  /*02f0*/  LOP3.LUT R16, R3, 0x1fc, RZ, 0xc0, !PT ;  /* 0x000001fc03107812 */ /* 0x000fe200078ec0ff */
[C---:B------:R-:W-:Y:S01]  /*0300*/  IMAD R20, R17.reuse, 0x4, R12 ;  /* 0x0000000411147824 */ /* 0x040fe200078e020c */
[----:B------:R-:W-:Y:S01]  /*0310*/  LOP3.LUT R3, R18, 0x3c, R3, 0xf8, !PT ;  /* 0x0000003c12037812 */ /* 0x000fe200078ef803 */
[----:B------:R-:W-:-:S02]  /*0320*/  IMAD R21, R17, 0x4, R14 ;  /* 0x0000000411157824 */ /* 0x000fc400078e020e */
[----:B------:R-:W-:Y:S01]  /*0330*/  IMAD R22, R17, 0x4, R22 ;  /* 0x0000000411167824 */ /* 0x000fe200078e0216 */
[----:B------:R-:W-:Y:S01]  /*0340*/  ISETP.GE.AND P0, PT, R3, 0x10000, PT ;  /* 0x000100000300780c */ /* 0x000fe20003f06270 */
[----:B------:R-:W-:Y:S01]  /*0350*/  IMAD R12, R16, 0x4, R23 ;  /* 0x00000004100c7824 */ /* 0x000fe200078e0217 */
[----:B--2---:R-:W-:Y:S04]  /*0360*/  STS [R19], R4 ;  /* 0x0000000413007388 */ /* 0x004fe80000000800 */
[----:B------:R1:W-:Y:S04]  /*0370*/  STS [R20+0x100], R5 ;  /* 0x0001000514007388 */ /* 0x0003e80000000800 */
[----:B------:R2:W-:Y:S04]  /*0380*/  STS [R21+0x200], R6 ;  /* 0x0002000615007388 */ /* 0x0005e80000000800 */
[----:B------:R3:W-:Y:S01]  /*0390*/  STS [R22+0x300], R7 ;  /* 0x0003000716007388 */ /* 0x0007e20000000800 */
[----:B-1----:R-:W1:Y:S03]  /*03a0*/  LDC.64 R4, c[0x0][0x218] ;  /* 0x00008600ff047b82 */ /* 0x002e660000000a00 */
[----:B----4-:R-:W-:Y:S01]  /*03b0*/  STS [R19+0x80], R8 ;  /* 0x0000800813007388 */ /* 0x010fe20000000800 */
[----:B--2---:R-:W-:-:S03]  /*03c0*/  SHF.R.S32.HI R6, RZ, 0x1f, R3 ;  /* 0x0000001fff067819 */ /* 0x004fc60000011403 */
[----:B------:R-:W-:Y:S01]  /*03d0*/  STS [R20+0x180], R9 ;  /* 0x0001800914007388 */ /* 0x000fe20000000800 */
[----:B------:R-:W-:-:S03]  /*03e0*/  LEA.HI R6, R6, R3, RZ, 0x8 ;  /* 0x0000000306067211 */ /* 0x000fc600078f40ff */
[----:B------:R-:W-:Y:S01]  /*03f0*/  STS [R21+0x280], R10 ;  /* 0x0002800a15007388 */ /* 0x000fe20000000800 */
[----:B---3--:R-:W-:Y:S01]  /*0400*/  SGXT.U32 R7, R0, 0x3 ;  /* 0x000000030007781a */ /* 0x008fe20000000000 */
[C---:B------:R-:W-:Y:S02]  /*0410*/  IMAD.SHL.U32 R0, R6.reuse, 0x10, RZ ;  /* 0x0000001006007824 */ /* 0x040fe400078e00ff */
[----:B------:R-:W-:Y:S01]  /*0420*/  STS [R22+0x380], R11 ;  /* 0x0003800b16007388 */ /* 0x000fe20000000800 */
[----:B------:R-:W-:Y:S02]  /*0430*/  LOP3.LUT R6, R6, 0xffffff00, RZ, 0xc0, !PT ;  /* 0xffffff0006067812 */ /* 0x000fe400078ec0ff */
[----:B------:R-:W-:Y:S01]  /*0440*/  LOP3.LUT R7, R2, R7, RZ, 0xfc, !PT ;  /* 0x0000000702077212 */ /* 0x000fe200078efcff */
[----:B------:R-:W-:Y:S01]  /*0450*/  BAR.SYNC.DEFER_BLOCKING 0x0 ;  /* 0x0000000000007b1d */ /* 0x000fe20000010000 */
[----:B------:R-:W-:Y:S02]  /*0460*/  LOP3.LUT R0, R0, 0xfffff000, RZ, 0xc0, !PT ;  /* 0xfffff00000007812 */ /* 0x000fe400078ec0ff */
[----:B------:R-:W-:-:S02]  /*0470*/  LOP3.LUT R2, R16, 0x200, RZ, 0xfc, !PT ;  /* 0x0000020010027812 */ /* 0x000fc400078efcff */
[----:B------:R-:W-:Y:S02]  /*0480*/  IADD3 R6, R0, R3, -R6 ;  /* 0x0000000300067210 */ /* 0x000fe40007ffe806 */
[C---:B------:R-:W-:Y:S02]  /*0490*/  LOP3.LUT R0, R7.reuse, 0x8, RZ, 0xfc, !PT ;  /* 0x0000000807007812 */ /* 0x040fe400078efcff */
[----:B------:R-:W-:Y:S01]  /*04a0*/  SHF.R.U32.HI R2, RZ, 0x2, R2 ;  /* 0x00000002ff027819 */ /* 0x000fe20000011602 */
[C---:B------:R-:W-:Y:S01]  /*04b0*/  IMAD R3, R7.reuse, 0x100, R6 ;  /* 0x0000010007037824 */ /* 0x040fe200078e0206 */
[----:B------:R-:W-:Y:S02]  /*04c0*/  ISETP.LT.AND P1, PT, R7, 0x10, !P0 ;  /* 0x000000100700780c */ /* 0x000fe40004721270 */
[----:B------:R-:W-:Y:S02]  /*04d0*/  ISETP.LT.AND P0, PT, R0, 0x10, !P0 ;  /* 0x000000100000780c */ /* 0x000fe40004701270 */
[----:B------:R-:W-:-:S05]  /*04e0*/  LOP3.LUT R2, R2, 0xf0, RZ, 0xc0, !PT ;  /* 0x000000f002027812 */ /* 0x000fca00078ec0ff */
[----:B------:R-:W-:Y:S02]  /*04f0*/  VIADD R7, R2, UR4 ;  /* 0x0000000402077c36 */ /* 0x000fe40008000000 */
[----:B-1----:R-:W-:Y:S01]  /*0500*/  IMAD.WIDE R2, R3, 0x4, R4 ;  /* 0x0000000403027825 */ /* 0x002fe200078e0204 */
[----:B------:R-:W1:Y:S03]  /*0510*/  LDS.128 R12, [R12] ;  /* 0x000000000c0c7984 */ /* 0x000e660000000c00 */
[----:B------:R-:W-:Y:S01]  /*0520*/  IMAD R7, R16, 0x4, R7 ;  /* 0x0000000410077824 */ /* 0x000fe200078e0207 */
[----:B-1----:R1:W-:Y:S01]  /*0530*/  @P1 STG.E.128 desc[UR6][R2.64], R12 ;  /* 0x0000000c02001986 */ /* 0x0023e2000c101d06 */
[----:B------:R-:W-:Y:S05]  /*0540*/  @!P0 EXIT ;  /* 0x000000000000894d */ /* 0x000fea0003800000 */
[----:B------:R-:W0:Y:S01]  /*0550*/  LDS.128 R8, [R7+0x800] ;  /* 0x0008000007087984 */ /* 0x000e220000000c00 */
[----:B-1----:R-:W-:-:S04]  /*0560*/  IMAD R3, R0, 0x100, R6 ;  /* 0x0000010000037824 */ /* 0x002fc800078e0206 */
[----:B------:R-:W-:-:S05]  /*0570*/  IMAD.WIDE R4, R3, 0x4, R4 ;  /* 0x0000000403047825 */ /* 0x000fca00078e0204 */
[----:B0-----:R-:W-:Y:S01]  /*0580*/  STG.E.128 desc[UR6][R4.64], R8 ;  /* 0x0000000804007986 */ /* 0x001fe2000c101d06 */
[----:B------:R-:W-:Y:S05]  /*0590*/  EXIT ;  /* 0x000000000000794d */ /* 0x000fea0003800000 */
.L_x_0:
[----:B------:R-:W-:-:S00]  /*05a0*/  BRA `(.L_x_0) ;  /* 0xfffffffc00fc7947 */ /* 0x000fc0000383ffff */
[----:B------:R-:W-:-:S00]  /*05b0*/  NOP ;  /* 0x0000000000007918 */ /* 0x000fc00000000000 */
        /* <DEDUP_REMOVED lines=12> */
.L_x_1:


//--------------------- .nv.shared.triton_poi_fused_1 --------------------------
	.section	.nv.shared.triton_poi_fused_1,"aw",@nobits
	.sectionflags	@""
	.align	16
	.zero		1024


//--------------------- .nv.constant0.triton_poi_fused_1 --------------------------
	.section	.nv.constant0.triton_poi_fused_1,"a",@progbits
	.sectionflags	@""
	.align	4
.nv.constant0.triton_poi_fused_1:
	.zero		552
